	.headerflags	@"EF_CUDA_TEXMODE_UNIFIED EF_CUDA_64BIT_ADDRESS EF_CUDA_ACCELERATORS EF_CUDA_SM90 EF_CUDA_VIRTUAL_SM(EF_CUDA_SM90)"
	.elftype	@"ET_EXEC"


//--------------------- .nv.info                  --------------------------
	.section	.nv.info,"",@"SHT_CUDA_INFO"
	.align	4


	//----- nvinfo : EIATTR_REGCOUNT
	.align		4
        /*0000*/ 	.byte	0x04, 0x2f
        /*0002*/ 	.short	(.L_1 - .L_0)
	.align		4
.L_0:
        /*0004*/ 	.word	index@(triton_poi_fused_convolution_relu_9)
        /*0008*/ 	.word	0x00000020


	//----- nvinfo : EIATTR_MIN_STACK_SIZE
	.align		4
.L_1:
        /*000c*/ 	.byte	0x04, 0x12
        /*000e*/ 	.short	(.L_3 - .L_2)
	.align		4
.L_2:
        /*0010*/ 	.word	index@(triton_poi_fused_convolution_relu_9)
        /*0014*/ 	.word	0x00000000


	//----- nvinfo : EIATTR_FRAME_SIZE
	.align		4
.L_3:
        /*0018*/ 	.byte	0x04, 0x11
        /*001a*/ 	.short	(.L_5 - .L_4)
	.align		4
.L_4:
        /*001c*/ 	.word	index@(triton_poi_fused_convolution_relu_9)
        /*0020*/ 	.word	0x00000000


	//----- nvinfo : EIATTR_MIN_STACK_SIZE
	.align		4
.L_5:
        /*0024*/ 	.byte	0x04, 0x12
        /*0026*/ 	.short	(.L_7 - .L_6)
	.align		4
.L_6:
        /*0028*/ 	.word	index@(triton_poi_fused_convolution_relu_9)
        /*002c*/ 	.word	0x00000000
.L_7:


//--------------------- .nv.info.triton_poi_fused_convolution_relu_9 --------------------------
	.section	.nv.info.triton_poi_fused_convolution_relu_9,"",@"SHT_CUDA_INFO"
	.sectionflags	@""
	.align	4


	//----- nvinfo : EIATTR_CUDA_API_VERSION
	.align		4
        /*0000*/ 	.byte	0x04, 0x37
        /*0002*/ 	.short	(.L_9 - .L_8)
.L_8:
        /*0004*/ 	.word	0x0000007c


	//----- nvinfo : EIATTR_KPARAM_INFO
	.align		4
.L_9:
        /*0008*/ 	.byte	0x04, 0x17
        /*000a*/ 	.short	(.L_11 - .L_10)
.L_10:
        /*000c*/ 	.word	0x00000000
        /*0010*/ 	.short	0x0005
        /*0012*/ 	.short	0x0024
        /*0014*/ 	.byte	0x00, 0xf0, 0x11, 0x00


	//----- nvinfo : EIATTR_KPARAM_INFO
	.align		4
.L_11:
        /*0018*/ 	.byte	0x04, 0x17
        /*001a*/ 	.short	(.L_13 - .L_12)
.L_12:
        /*001c*/ 	.word	0x00000000
        /*0020*/ 	.short	0x0004
        /*0022*/ 	.short	0x0020
        /*0024*/ 	.byte	0x00, 0xf0, 0x11, 0x00


	//----- nvinfo : EIATTR_KPARAM_INFO
	.align		4
.L_13:
        /*0028*/ 	.byte	0x04, 0x17
        /*002a*/ 	.short	(.L_15 - .L_14)
.L_14:
        /*002c*/ 	.word	0x00000000
        /*0030*/ 	.short	0x0003
        /*0032*/ 	.short	0x0018
        /*0034*/ 	.byte	0x00, 0xf4, 0x21, 0x00


	//----- nvinfo : EIATTR_KPARAM_INFO
	.align		4
.L_15:
        /*0038*/ 	.byte	0x04, 0x17
        /*003a*/ 	.short	(.L_17 - .L_16)
.L_16:
        /*003c*/ 	.word	0x00000000
        /*0040*/ 	.short	0x0002
        /*0042*/ 	.short	0x0010
        /*0044*/ 	.byte	0x00, 0xf4, 0x21, 0x00


	//----- nvinfo : EIATTR_KPARAM_INFO
	.align		4
.L_17:
        /*0048*/ 	.byte	0x04, 0x17
        /*004a*/ 	.short	(.L_19 - .L_18)
.L_18:
        /*004c*/ 	.word	0x00000000
        /*0050*/ 	.short	0x0001
        /*0052*/ 	.short	0x0008
        /*0054*/ 	.byte	0x00, 0xf4, 0x21, 0x00


	//----- nvinfo : EIATTR_KPARAM_INFO
	.align		4
.L_19:
        /*0058*/ 	.byte	0x04, 0x17
        /*005a*/ 	.short	(.L_21 - .L_20)
.L_20:
        /*005c*/ 	.word	0x00000000
        /*0060*/ 	.short	0x0000
        /*0062*/ 	.short	0x0000
        /*0064*/ 	.byte	0x00, 0xf4, 0x21, 0x00


	//----- nvinfo : EIATTR_SPARSE_MMA_MASK
	.align		4
.L_21:
        /*0068*/ 	.byte	0x03, 0x50
        /*006a*/ 	.short	0x0000


	//----- nvinfo : EIATTR_MAXREG_COUNT
	.align		4
        /*006c*/ 	.byte	0x03, 0x1b
        /*006e*/ 	.short	0x00ff


	//----- nvinfo : EIATTR_EXIT_INSTR_OFFSETS
	.align		4
        /*0070*/ 	.byte	0x04, 0x1c
        /*0072*/ 	.short	(.L_23 - .L_22)


	//   ....[0]....
.L_22:
        /*0074*/ 	.word	0x00000790


	//   ....[1]....
        /*0078*/ 	.word	0x000007b0


	//----- nvinfo : EIATTR_REQNTID
	.align		4
.L_23:
        /*007c*/ 	.byte	0x04, 0x10
        /*007e*/ 	.short	(.L_25 - .L_24)
.L_24:
        /*0080*/ 	.word	0x00000080
        /*0084*/ 	.word	0x00000001
        /*0088*/ 	.word	0x00000001


	//----- nvinfo : EIATTR_CBANK_PARAM_SIZE
	.align		4
.L_25:
        /*008c*/ 	.byte	0x03, 0x19
        /*008e*/ 	.short	0x0028


	//----- nvinfo : EIATTR_PARAM_CBANK
	.align		4
        /*0090*/ 	.byte	0x04, 0x0a
        /*0092*/ 	.short	(.L_27 - .L_26)
	.align		4
.L_26:
        /*0094*/ 	.word	index@(.nv.constant0.triton_poi_fused_convolution_relu_9)
        /*0098*/ 	.short	0x0210
        /*009a*/ 	.short	0x0028


	//----- nvinfo : EIATTR_SW_WAR
	.align		4
.L_27:
        /*009c*/ 	.byte	0x04, 0x36
        /*009e*/ 	.short	(.L_29 - .L_28)
.L_28:
        /*00a0*/ 	.word	0x00000008
.L_29:


//--------------------- .nv.callgraph             --------------------------
	.section	.nv.callgraph,"",@"SHT_CUDA_CALLGRAPH"
	.align	4
	.sectionentsize	8
	.align		4
        /*0000*/ 	.word	0x00000000
	.align		4
        /*0004*/ 	.word	0xffffffff
	.align		4
        /*0008*/ 	.word	0x00000000
	.align		4
        /*000c*/ 	.word	0xfffffffe
	.align		4
        /*0010*/ 	.word	0x00000000
	.align		4
        /*0014*/ 	.word	0xfffffffd
	.align		4
        /*0018*/ 	.word	0x00000000
	.align		4
        /*001c*/ 	.word	0xfffffffc


//--------------------- .text.triton_poi_fused_convolution_relu_9 --------------------------
	.section	.text.triton_poi_fused_convolution_relu_9,"ax",@progbits
	.sectionflags	@"SHF_BARRIERS=1"
	.align	128
        .global         triton_poi_fused_convolution_relu_9
        .type           triton_poi_fused_convolution_relu_9,@function
        .size           triton_poi_fused_convolution_relu_9,(.L_x_1 - triton_poi_fused_convolution_relu_9)
        .other          triton_poi_fused_convolution_relu_9,@"STO_CUDA_ENTRY STV_DEFAULT"
triton_poi_fused_convolution_relu_9:
.text.triton_poi_fused_convolution_relu_9:
[----:B------:R-:W0:Y:S01]  /*0000*/  LDC R1, c[0x0][0x28] ;  /* 0x00000a00ff017b82 */ /* 0x000e220000000800 */
[----:B------:R-:W1:Y:S07]  /*0010*/  S2R R20, SR_CTAID.Y ;  /* 0x0000000000147919 */ /* 0x000e6e0000002600 */
[----:B------:R-:W2:Y:S01]  /*0020*/  LDC.64 R16, c[0x0][0x218] ;  /* 0x00008600ff107b82 */ /* 0x000ea20000000a00 */
[----:B------:R-:W-:Y:S02]  /*0030*/  CS2R R6, SRZ ;  /* 0x0000000000067805 */ /* 0x000fe4000001ff00 */
[----:B------:R-:W-:Y:S01]  /*0040*/  CS2R R8, SRZ ;  /* 0x0000000000087805 */ /* 0x000fe2000001ff00 */
[----:B------:R-:W3:Y:S01]  /*0050*/  S2R R22, SR_TID.X ;  /* 0x0000000000167919 */ /* 0x000ee20000002100 */
[----:B------:R-:W-:Y:S01]  /*0060*/  CS2R R10, SRZ ;  /* 0x00000000000a7805 */ /* 0x000fe2000001ff00 */
[----:B------:R-:W-:Y:S01]  /*0070*/  ULDC.64 UR6, c[0x0][0x208] ;  /* 0x0000820000067ab9 */ /* 0x000fe20000000a00 */
[----:B------:R-:W-:Y:S01]  /*0080*/  CS2R R12, SRZ ;  /* 0x00000000000c7805 */ /* 0x000fe2000001ff00 */
[----:B------:R-:W4:Y:S01]  /*0090*/  S2R R2, SR_CTAID.X ;  /* 0x0000000000027919 */ /* 0x000f220000002500 */
[----:B------:R-:W5:Y:S01]  /*00a0*/  LDC.64 R18, c[0x0][0x210] ;  /* 0x00008400ff127b82 */ /* 0x000f620000000a00 */
[----:B------:R-:W-:Y:S01]  /*00b0*/  CS2R R14, SRZ ;  /* 0x00000000000e7805 */ /* 0x000fe2000001ff00 */
[----:B-1----:R-:W-:-:S02]  /*00c0*/  IMAD.SHL.U32 R20, R20, 0x20, RZ ;  /* 0x0000002014147824 */ /* 0x002fc400078e00ff */
[----:B---3--:R-:W-:Y:S01]  /*00d0*/  IMAD.SHL.U32 R23, R22, 0x4, RZ ;  /* 0x0000000416177824 */ /* 0x008fe200078e00ff */
[----:B------:R-:W-:Y:S01]  /*00e0*/  SHF.R.U32.HI R21, RZ, 0x3, R22 ;  /* 0x00000003ff157819 */ /* 0x000fe20000011616 */
[----:B----4-:R-:W-:-:S03]  /*00f0*/  IMAD.SHL.U32 R2, R2, 0x20, RZ ;  /* 0x0000002002027824 */ /* 0x010fc600078e00ff */
[----:B------:R-:W-:Y:S02]  /*0100*/  LOP3.LUT R0, R20, 0x1c, R23, 0xf8, !PT ;  /* 0x0000001c14007812 */ /* 0x000fe400078ef817 */
[----:B------:R-:W-:Y:S02]  /*0110*/  SGXT.U32 R21, R21, 0x4 ;  /* 0x000000041515781a */ /* 0x000fe40000000000 */
[----:B------:R-:W-:Y:S02]  /*0120*/  SHF.R.S32.HI R3, RZ, 0x1f, R0 ;  /* 0x0000001fff037819 */ /* 0x000fe40000011400 */
[----:B------:R-:W-:Y:S02]  /*0130*/  ISETP.GE.AND P0, PT, R0, 0x200, PT ;  /* 0x000002000000780c */ /* 0x000fe40003f06270 */
[----:B------:R-:W-:-:S04]  /*0140*/  LEA.HI R3, R3, R0, RZ, 0x7 ;  /* 0x0000000003037211 */ /* 0x000fc800078f38ff */
[----:B------:R-:W-:Y:S02]  /*0150*/  LOP3.LUT R5, R3, 0xffffff80, RZ, 0xc0, !PT ;  /* 0xffffff8003057812 */ /* 0x000fe400078ec0ff */
[----:B------:R-:W-:Y:S02]  /*0160*/  SHF.R.S32.HI R4, RZ, 0x7, R3 ;  /* 0x00000007ff047819 */ /* 0x000fe40000011403 */
[----:B------:R-:W-:Y:S01]  /*0170*/  LOP3.LUT R3, R2, 0x10, R21, 0xfe, !PT ;  /* 0x0000001002037812 */ /* 0x000fe200078efe15 */
[----:B------:R-:W-:Y:S01]  /*0180*/  IMAD.IADD R5, R0, 0x1, -R5 ;  /* 0x0000000100057824 */ /* 0x000fe200078e0a05 */
[----:B------:R-:W-:Y:S02]  /*0190*/  LOP3.LUT R0, R2, R21, RZ, 0xfc, !PT ;  /* 0x0000001502007212 */ /* 0x000fe400078efcff */
[----:B------:R-:W-:Y:S01]  /*01a0*/  ISETP.LT.AND P1, PT, R3, 0x90, !P0 ;  /* 0x000000900300780c */ /* 0x000fe20004721270 */
[----:B------:R-:W-:Y:S01]  /*01b0*/  IMAD R4, R4, 0x4800, R5 ;  /* 0x0000480004047824 */ /* 0x000fe200078e0205 */
[----:B------:R-:W-:Y:S01]  /*01c0*/  ISETP.LT.AND P2, PT, R0, 0x90, !P0 ;  /* 0x000000900000780c */ /* 0x000fe20004741270 */
[----:B--2---:R-:W-:-:S04]  /*01d0*/  IMAD.WIDE R16, R5, 0x4, R16 ;  /* 0x0000000405107825 */ /* 0x004fc800078e0210 */
[--C-:B------:R-:W-:Y:S02]  /*01e0*/  IMAD R0, R0, 0x80, R4.reuse ;  /* 0x0000008000007824 */ /* 0x100fe400078e0204 */
[----:B------:R-:W-:Y:S01]  /*01f0*/  IMAD R3, R3, 0x80, R4 ;  /* 0x0000008003037824 */ /* 0x000fe200078e0204 */
[----:B------:R-:W-:Y:S01]  /*0200*/  CS2R R4, SRZ ;  /* 0x0000000000047805 */ /* 0x000fe2000001ff00 */
[----:B-----5:R-:W-:-:S04]  /*0210*/  IMAD.WIDE R24, R0, 0x4, R18 ;  /* 0x0000000400187825 */ /* 0x020fc800078e0212 */
[----:B------:R-:W-:Y:S01]  /*0220*/  IMAD.WIDE R18, R3, 0x4, R18 ;  /* 0x0000000403127825 */ /* 0x000fe200078e0212 */
[----:B------:R1:W2:Y:S04]  /*0230*/  @!P0 LDG.E.EL.128 R4, desc[UR6][R16.64] ;  /* 0x0000000610048981 */ /* 0x0002a8000c2e1d00 */
[----:B------:R3:W2:Y:S04]  /*0240*/  @P2 LDG.E.EL.128 R8, desc[UR6][R24.64] ;  /* 0x0000000618082981 */ /* 0x0006a8000c2e1d00 */
[----:B------:R4:W5:Y:S01]  /*0250*/  @P1 LDG.E.EL.128 R12, desc[UR6][R18.64] ;  /* 0x00000006120c1981 */ /* 0x000962000c2e1d00 */
[----:B------:R-:W4:Y:S01]  /*0260*/  S2UR UR5, SR_CgaCtaId ;  /* 0x00000000000579c3 */ /* 0x000f220000008800 */
[----:B------:R-:W-:Y:S01]  /*0270*/  IMAD.SHL.U32 R22, R22, 0x80, RZ ;  /* 0x0000008016167824 */ /* 0x000fe200078e00ff */
[----:B------:R-:W-:Y:S01]  /*0280*/  UMOV UR4, 0x400 ;  /* 0x0000040000047882 */ /* 0x000fe20000000000 */
[----:B-1----:R-:W-:-:S02]  /*0290*/  SHF.R.U32.HI R17, RZ, 0x5, R23 ;  /* 0x00000005ff117819 */ /* 0x002fc40000011617 */
[----:B------:R-:W-:Y:S02]  /*02a0*/  LOP3.LUT R16, R23, 0x1fc, RZ, 0xc0, !PT ;  /* 0x000001fc17107812 */ /* 0x000fe400078ec0ff */
[----:B------:R-:W-:Y:S02]  /*02b0*/  LOP3.LUT R26, R22, 0x380, RZ, 0xc0, !PT ;  /* 0x00000380161a7812 */ /* 0x000fe400078ec0ff */
[----:B------:R-:W-:Y:S02]  /*02c0*/  SGXT.U32 R17, R17, 0x4 ;  /* 0x000000041111781a */ /* 0x000fe40000000000 */
[C---:B------:R-:W-:Y:S02]  /*02d0*/  LOP3.LUT R27, R26.reuse, R21, RZ, 0xfc, !PT ;  /* 0x000000151a1b7212 */ /* 0x040fe400078efcff */
[----:B------:R-:W-:Y:S01]  /*02e0*/  LOP3.LUT R22, R26, 0x20, RZ, 0xfc, !PT ;  /* 0x000000201a167812 */ /* 0x000fe200078efcff */
[----:B------:R-:W-:Y:S01]  /*02f0*/  IMAD.IADD R17, R16, 0x1, R17 ;  /* 0x0000000110117824 */ /* 0x000fe200078e0211 */
[----:B------:R-:W-:-:S02]  /*0300*/  LOP3.LUT R28, R26, 0x40, RZ, 0xfc, !PT ;  /* 0x000000401a1c7812 */ /* 0x000fc400078efcff */
[C---:B------:R-:W-:Y:S02]  /*0310*/  LOP3.LUT R29, R26.reuse, 0x60, RZ, 0xfc, !PT ;  /* 0x000000601a1d7812 */ /* 0x040fe400078efcff */
[-C--:B---3--:R-:W-:Y:S02]  /*0320*/  LEA.HI R24, R26, R27.reuse, RZ, 0x1b ;  /* 0x0000001b1a187211 */ /* 0x088fe400078fd8ff */
[-C--:B------:R-:W-:Y:S02]  /*0330*/  LEA.HI R22, R22, R27.reuse, RZ, 0x1b ;  /* 0x0000001b16167211 */ /* 0x080fe400078fd8ff */
[-C--:B----4-:R-:W-:Y:S01]  /*0340*/  LEA.HI R19, R28, R27.reuse, RZ, 0x1b ;  /* 0x0000001b1c137211 */ /* 0x090fe200078fd8ff */
[----:B0-----:R-:W-:Y:S01]  /*0350*/  UPRMT UR4, UR5, 0x654, UR4 ;  /* 0x0000065405047896 */ /* 0x001fe20008000004 */
[----:B------:R-:W-:Y:S02]  /*0360*/  LEA.HI R18, R29, R27, RZ, 0x1b ;  /* 0x0000001b1d127211 */ /* 0x000fe400078fd8ff */
[----:B------:R-:W-:Y:S01]  /*0370*/  LOP3.LUT R25, R16, 0x200, RZ, 0xfc, !PT ;  /* 0x0000020010197812 */ /* 0x000fe200078efcff */
[----:B------:R-:W0:Y:S01]  /*0380*/  LDC.64 R26, c[0x0][0x220] ;  /* 0x00008800ff1a7b82 */ /* 0x000e220000000a00 */
[----:B------:R-:W-:-:S02]  /*0390*/  LOP3.LUT R23, R2, 0x1c, R23, 0xf8, !PT ;  /* 0x0000001c02177812 */ /* 0x000fc400078ef817 */
[----:B------:R-:W-:Y:S02]  /*03a0*/  LEA R22, R22, UR4, 0x2 ;  /* 0x0000000416167c11 */ /* 0x000fe4000f8e10ff */
[----:B------:R-:W-:Y:S02]  /*03b0*/  LEA R19, R19, UR4, 0x2 ;  /* 0x0000000413137c11 */ /* 0x000fe4000f8e10ff */
[----:B------:R-:W-:Y:S02]  /*03c0*/  LEA.HI R16, R25, R16, RZ, 0x1b ;  /* 0x0000001019107211 */ /* 0x000fe400078fd8ff */
[----:B------:R-:W-:Y:S02]  /*03d0*/  LEA R28, R17, UR4, 0x2 ;  /* 0x00000004111c7c11 */ /* 0x000fe4000f8e10ff */
[----:B------:R-:W-:Y:S02]  /*03e0*/  LEA R29, R16, UR4, 0x2 ;  /* 0x00000004101d7c11 */ /* 0x000fe4000f8e10ff */
[----:B------:R-:W-:-:S02]  /*03f0*/  LOP3.LUT R2, R20, R21, RZ, 0xfc, !PT ;  /* 0x0000001514027212 */ /* 0x000fc400078efcff */
[----:B------:R-:W-:-:S03]  /*0400*/  LOP3.LUT R20, R20, 0x10, R21, 0xfe, !PT ;  /* 0x0000001014147812 */ /* 0x000fc600078efe15 */
[----:B------:R-:W-:Y:S01]  /*0410*/  IMAD R21, R2, 0x90, R23 ;  /* 0x0000009002157824 */ /* 0x000fe200078e0217 */
[C---:B--2---:R-:W-:Y:S01]  /*0420*/  FSETP.GEU.AND P6, PT, R6.reuse, -R10, PT ;  /* 0x8000000a0600720b */ /* 0x044fe20003fce000 */
[----:B------:R-:W-:Y:S01]  /*0430*/  FADD R10, R6, R10 ;  /* 0x0000000a060a7221 */ /* 0x000fe20000000000 */
[C---:B------:R-:W-:Y:S01]  /*0440*/  FSETP.GEU.AND P4, PT, R5.reuse, -R9, PT ;  /* 0x800000090500720b */ /* 0x040fe20003f8e000 */
[----:B------:R-:W-:Y:S01]  /*0450*/  FADD R9, R5, R9 ;  /* 0x0000000905097221 */ /* 0x000fe20000000000 */
[C---:B------:R-:W-:Y:S01]  /*0460*/  FSETP.GEU.AND P5, PT, R7.reuse, -R11, PT ;  /* 0x8000000b0700720b */ /* 0x040fe20003fae000 */
[----:B------:R-:W-:Y:S01]  /*0470*/  FADD R11, R7, R11 ;  /* 0x0000000b070b7221 */ /* 0x000fe20000000000 */
[----:B------:R-:W-:Y:S02]  /*0480*/  FSEL R10, R10, RZ, P6 ;  /* 0x000000ff0a0a7208 */ /* 0x000fe40003000000 */
[C---:B------:R-:W-:Y:S01]  /*0490*/  FSETP.GEU.AND P6, PT, R4.reuse, -R8, PT ;  /* 0x800000080400720b */ /* 0x040fe20003fce000 */
[----:B------:R-:W-:Y:S01]  /*04a0*/  FADD R8, R4, R8 ;  /* 0x0000000804087221 */ /* 0x000fe20000000000 */
[----:B------:R-:W-:-:S02]  /*04b0*/  FSEL R9, R9, RZ, P4 ;  /* 0x000000ff09097208 */ /* 0x000fc40002000000 */
[C---:B-----5:R-:W-:Y:S01]  /*04c0*/  FSETP.GEU.AND P0, PT, R7.reuse, -R15, PT ;  /* 0x8000000f0700720b */ /* 0x060fe20003f0e000 */
[----:B------:R-:W-:Y:S01]  /*04d0*/  FADD R7, R7, R15 ;  /* 0x0000000f07077221 */ /* 0x000fe20000000000 */
[----:B------:R-:W-:Y:S02]  /*04e0*/  FSEL R11, R11, RZ, P5 ;  /* 0x000000ff0b0b7208 */ /* 0x000fe40002800000 */
[C---:B------:R-:W-:Y:S01]  /*04f0*/  FSETP.GEU.AND P4, PT, R4.reuse, -R12, PT ;  /* 0x8000000c0400720b */ /* 0x040fe20003f8e000 */
[----:B------:R-:W-:Y:S01]  /*0500*/  FADD R4, R4, R12 ;  /* 0x0000000c04047221 */ /* 0x000fe20000000000 */
[C---:B------:R-:W-:Y:S01]  /*0510*/  FSETP.GEU.AND P5, PT, R5.reuse, -R13, PT ;  /* 0x8000000d0500720b */ /* 0x040fe20003fae000 */
[----:B------:R-:W-:Y:S01]  /*0520*/  FADD R5, R5, R13 ;  /* 0x0000000d05057221 */ /* 0x000fe20000000000 */
[C---:B------:R-:W-:Y:S01]  /*0530*/  FSETP.GEU.AND P3, PT, R6.reuse, -R14, PT ;  /* 0x8000000e0600720b */ /* 0x040fe20003f6e000 */
[----:B------:R-:W-:Y:S01]  /*0540*/  FADD R6, R6, R14 ;  /* 0x0000000e06067221 */ /* 0x000fe20000000000 */
[----:B------:R-:W-:-:S02]  /*0550*/  LEA R15, R24, UR4, 0x2 ;  /* 0x00000004180f7c11 */ /* 0x000fc4000f8e10ff */
[----:B------:R-:W-:Y:S02]  /*0560*/  FSEL R8, R8, RZ, P6 ;  /* 0x000000ff08087208 */ /* 0x000fe40003000000 */
[----:B------:R-:W-:Y:S02]  /*0570*/  LEA R24, R18, UR4, 0x2 ;  /* 0x0000000412187c11 */ /* 0x000fe4000f8e10ff */
[----:B------:R-:W-:Y:S01]  /*0580*/  FSEL R4, R4, RZ, P4 ;  /* 0x000000ff04047208 */ /* 0x000fe20002000000 */
[----:B------:R-:W-:Y:S01]  /*0590*/  STS [R15], R8 ;  /* 0x000000080f007388 */ /* 0x000fe20000000800 */
[----:B------:R-:W-:Y:S02]  /*05a0*/  FSEL R5, R5, RZ, P5 ;  /* 0x000000ff05057208 */ /* 0x000fe40002800000 */
[----:B------:R-:W-:Y:S01]  /*05b0*/  FSEL R6, R6, RZ, P3 ;  /* 0x000000ff06067208 */ /* 0x000fe20001800000 */
[----:B------:R-:W-:Y:S01]  /*05c0*/  STS [R22+0x80], R9 ;  /* 0x0000800916007388 */ /* 0x000fe20000000800 */
[----:B------:R-:W-:-:S02]  /*05d0*/  FSEL R7, R7, RZ, P0 ;  /* 0x000000ff07077208 */ /* 0x000fc40000000000 */
[----:B------:R-:W-:Y:S01]  /*05e0*/  ISETP.GE.AND P0, PT, R23, 0x90, PT ;  /* 0x000000901700780c */ /* 0x000fe20003f06270 */
[----:B------:R-:W-:Y:S01]  /*05f0*/  STS [R19+0x100], R10 ;  /* 0x0001000a13007388 */ /* 0x000fe20000000800 */
[----:B------:R-:W-:Y:S02]  /*0600*/  IMAD R23, R20, 0x90, R23 ;  /* 0x0000009014177824 */ /* 0x000fe400078e0217 */
[----:B------:R-:W-:Y:S01]  /*0610*/  ISETP.LT.AND P3, PT, R2, 0x200, !P0 ;  /* 0x000002000200780c */ /* 0x000fe20004761270 */
[----:B------:R-:W-:Y:S01]  /*0620*/  STS [R24+0x180], R11 ;  /* 0x0001800b18007388 */ /* 0x000fe20000000800 */
[----:B------:R-:W-:Y:S01]  /*0630*/  ISETP.LT.AND P0, PT, R20, 0x200, !P0 ;  /* 0x000002001400780c */ /* 0x000fe20004701270 */
[--C-:B0-----:R-:W-:Y:S02]  /*0640*/  IMAD.WIDE R20, R21, 0x4, R26.reuse ;  /* 0x0000000415147825 */ /* 0x101fe400078e021a */
[----:B------:R-:W-:Y:S02]  /*0650*/  STS [R15+0x40], R4 ;  /* 0x000040040f007388 */ /* 0x000fe40000000800 */
[----:B------:R-:W-:-:S02]  /*0660*/  IMAD.WIDE R26, R23, 0x4, R26 ;  /* 0x00000004171a7825 */ /* 0x000fc400078e021a */
[----:B------:R-:W-:Y:S04]  /*0670*/  STS [R22+0xc0], R5 ;  /* 0x0000c00516007388 */ /* 0x000fe80000000800 */
[----:B------:R-:W-:Y:S04]  /*0680*/  STS [R19+0x140], R6 ;  /* 0x0001400613007388 */ /* 0x000fe80000000800 */
[----:B------:R0:W-:Y:S01]  /*0690*/  STS [R24+0x1c0], R7 ;  /* 0x0001c00718007388 */ /* 0x0001e20000000800 */
[----:B------:R-:W-:Y:S08]  /*06a0*/  BAR.SYNC.DEFER_BLOCKING 0x0 ;  /* 0x0000000000007b1d */ /* 0x000ff00000010000 */
[----:B0-----:R-:W0:Y:S01]  /*06b0*/  LDC.64 R24, c[0x0][0x228] ;  /* 0x00008a00ff187b82 */ /* 0x001e220000000a00 */
[----:B------:R-:W-:Y:S04]  /*06c0*/  LDS R12, [R28] ;  /* 0x000000001c0c7984 */ /* 0x000fe80000000800 */
[----:B------:R-:W-:Y:S01]  /*06d0*/  LDS R13, [R28+0x4] ;  /* 0x000004001c0d7984 */ /* 0x000fe20000000800 */
[----:B0-----:R-:W-:-:S03]  /*06e0*/  IMAD.WIDE R22, R0, 0x4, R24 ;  /* 0x0000000400167825 */ /* 0x001fc600078e0218 */
[----:B------:R-:W-:Y:S01]  /*06f0*/  LDS R14, [R28+0x8] ;  /* 0x000008001c0e7984 */ /* 0x000fe20000000800 */
[----:B------:R-:W-:-:S03]  /*0700*/  IMAD.WIDE R24, R3, 0x4, R24 ;  /* 0x0000000403187825 */ /* 0x000fc600078e0218 */
[----:B------:R-:W0:Y:S04]  /*0710*/  LDS R15, [R28+0xc] ;  /* 0x00000c001c0f7984 */ /* 0x000e280000000800 */
[----:B------:R-:W-:Y:S04]  /*0720*/  LDS R16, [R29+0x800] ;  /* 0x000800001d107984 */ /* 0x000fe80000000800 */
[----:B------:R-:W-:Y:S04]  /*0730*/  LDS R17, [R29+0x804] ;  /* 0x000804001d117984 */ /* 0x000fe80000000800 */
[----:B------:R-:W-:Y:S04]  /*0740*/  LDS R18, [R29+0x808] ;  /* 0x000808001d127984 */ /* 0x000fe80000000800 */
[----:B------:R-:W1:Y:S04]  /*0750*/  LDS R19, [R29+0x80c] ;  /* 0x00080c001d137984 */ /* 0x000e680000000800 */
[----:B0-----:R0:W-:Y:S04]  /*0760*/  @P3 STG.E.128 desc[UR6][R20.64], R12 ;  /* 0x0000000c14003986 */ /* 0x0011e8000c101d06 */
[----:B-1----:R0:W-:Y:S04]  /*0770*/  @P0 STG.E.128 desc[UR6][R26.64], R16 ;  /* 0x000000101a000986 */ /* 0x0021e8000c101d06 */
[----:B------:R0:W-:Y:S02]  /*0780*/  @P2 STG.E.128 desc[UR6][R22.64], R8 ;  /* 0x0000000816002986 */ /* 0x0001e4000c101d06 */
[----:B0-----:R-:W-:Y:S05]  /*0790*/  @!P1 EXIT ;  /* 0x000000000000994d */ /* 0x001fea0003800000 */
[----:B------:R-:W-:Y:S01]  /*07a0*/  STG.E.128 desc[UR6][R24.64], R4 ;  /* 0x0000000418007986 */ /* 0x000fe2000c101d06 */
[----:B------:R-:W-:Y:S05]  /*07b0*/  EXIT ;  /* 0x000000000000794d */ /* 0x000fea0003800000 */
.L_x_0:
[----:B------:R-:W-:-:S00]  /*07c0*/  BRA `(.L_x_0) ;  /* 0xfffffffc00fc7947 */ /* 0x000fc0000383ffff */
[----:B------:R-:W-:-:S00]  /*07d0*/  NOP ;  /* 0x0000000000007918 */ /* 0x000fc00000000000 */
        /* <DEDUP_REMOVED lines=10> */
.L_x_1:


//--------------------- .nv.shared.triton_poi_fused_convolution_relu_9 --------------------------
	.section	.nv.shared.triton_poi_fused_convolution_relu_9,"aw",@nobits
	.sectionflags	@""
	.align	16
	.zero		1024


//--------------------- .nv.constant0.triton_poi_fused_convolution_relu_9 --------------------------
	.section	.nv.constant0.triton_poi_fused_convolution_relu_9,"a",@progbits
	.sectionflags	@""
	.align	4
.nv.constant0.triton_poi_fused_convolution_relu_9:
	.zero		568
